	.headerflags	@"EF_CUDA_TEXMODE_UNIFIED EF_CUDA_64BIT_ADDRESS EF_CUDA_ACCELERATORS EF_CUDA_SM90 EF_CUDA_VIRTUAL_SM(EF_CUDA_SM90)"
	.elftype	@"ET_EXEC"


//--------------------- .nv.info                  --------------------------
	.section	.nv.info,"",@"SHT_CUDA_INFO"
	.align	4


	//----- nvinfo : EIATTR_REGCOUNT
	.align		4
        /*0000*/ 	.byte	0x04, 0x2f
        /*0002*/ 	.short	(.L_3 - .L_2)
	.align		4
.L_2:
        /*0004*/ 	.word	index@(triton_poi_fused_cat_8)
        /*0008*/ 	.word	0x00000038


	//----- nvinfo : EIATTR_MIN_STACK_SIZE
	.align		4
.L_3:
        /*000c*/ 	.byte	0x04, 0x12
        /*000e*/ 	.short	(.L_5 - .L_4)
	.align		4
.L_4:
        /*0010*/ 	.word	index@(triton_poi_fused_cat_8)
        /*0014*/ 	.word	0x00000000


	//----- nvinfo : EIATTR_FRAME_SIZE
	.align		4
.L_5:
        /*0018*/ 	.byte	0x04, 0x11
        /*001a*/ 	.short	(.L_7 - .L_6)
	.align		4
.L_6:
        /*001c*/ 	.word	index@(triton_poi_fused_cat_8)
        /*0020*/ 	.word	0x00000000


	//----- nvinfo : EIATTR_MIN_STACK_SIZE
	.align		4
.L_7:
        /*0024*/ 	.byte	0x04, 0x12
        /*0026*/ 	.short	(.L_9 - .L_8)
	.align		4
.L_8:
        /*0028*/ 	.word	index@(triton_poi_fused_cat_8)
        /*002c*/ 	.word	0x00000000
.L_9:


//--------------------- .nv.info.triton_poi_fused_cat_8 --------------------------
	.section	.nv.info.triton_poi_fused_cat_8,"",@"SHT_CUDA_INFO"
	.sectionflags	@""
	.align	4


	//----- nvinfo : EIATTR_CUDA_API_VERSION
	.align		4
        /*0000*/ 	.byte	0x04, 0x37
        /*0002*/ 	.short	(.L_11 - .L_10)
.L_10:
        /*0004*/ 	.word	0x0000007c


	//----- nvinfo : EIATTR_KPARAM_INFO
	.align		4
.L_11:
        /*0008*/ 	.byte	0x04, 0x17
        /*000a*/ 	.short	(.L_13 - .L_12)
.L_12:
        /*000c*/ 	.word	0x00000000
        /*0010*/ 	.short	0x0015
        /*0012*/ 	.short	0x00a8
        /*0014*/ 	.byte	0x00, 0xf0, 0x11, 0x00


	//----- nvinfo : EIATTR_KPARAM_INFO
	.align		4
.L_13:
        /*0018*/ 	.byte	0x04, 0x17
        /*001a*/ 	.short	(.L_15 - .L_14)
.L_14:
        /*001c*/ 	.word	0x00000000
        /*0020*/ 	.short	0x0014
        /*0022*/ 	.short	0x00a0
        /*0024*/ 	.byte	0x00, 0xf4, 0x21, 0x00


	//----- nvinfo : EIATTR_KPARAM_INFO
	.align		4
.L_15:
        /*0028*/ 	.byte	0x04, 0x17
        /*002a*/ 	.short	(.L_17 - .L_16)
.L_16:
        /*002c*/ 	.word	0x00000000
        /*0030*/ 	.short	0x0013
        /*0032*/ 	.short	0x0098
        /*0034*/ 	.byte	0x00, 0xf4, 0x21, 0x00


	//----- nvinfo : EIATTR_KPARAM_INFO
	.align		4
.L_17:
        /*0038*/ 	.byte	0x04, 0x17
        /*003a*/ 	.short	(.L_19 - .L_18)
.L_18:
        /*003c*/ 	.word	0x00000000
        /*0040*/ 	.short	0x0012
        /*0042*/ 	.short	0x0090
        /*0044*/ 	.byte	0x00, 0xf4, 0x21, 0x00


	//----- nvinfo : EIATTR_KPARAM_INFO
	.align		4
.L_19:
        /*0048*/ 	.byte	0x04, 0x17
        /*004a*/ 	.short	(.L_21 - .L_20)
.L_20:
        /*004c*/ 	.word	0x00000000
        /*0050*/ 	.short	0x0011
        /*0052*/ 	.short	0x0088
        /*0054*/ 	.byte	0x00, 0xf4, 0x21, 0x00


	//----- nvinfo : EIATTR_KPARAM_INFO
	.align		4
.L_21:
        /*0058*/ 	.byte	0x04, 0x17
        /*005a*/ 	.short	(.L_23 - .L_22)
.L_22:
        /*005c*/ 	.word	0x00000000
        /*0060*/ 	.short	0x0010
        /*0062*/ 	.short	0x0080
        /*0064*/ 	.byte	0x00, 0xf4, 0x21, 0x00


	//----- nvinfo : EIATTR_KPARAM_INFO
	.align		4
.L_23:
        /*0068*/ 	.byte	0x04, 0x17
        /*006a*/ 	.short	(.L_25 - .L_24)
.L_24:
        /*006c*/ 	.word	0x00000000
        /*0070*/ 	.short	0x000f
        /*0072*/ 	.short	0x0078
        /*0074*/ 	.byte	0x00, 0xf4, 0x21, 0x00


	//----- nvinfo : EIATTR_KPARAM_INFO
	.align		4
.L_25:
        /*0078*/ 	.byte	0x04, 0x17
        /*007a*/ 	.short	(.L_27 - .L_26)
.L_26:
        /*007c*/ 	.word	0x00000000
        /*0080*/ 	.short	0x000e
        /*0082*/ 	.short	0x0070
        /*0084*/ 	.byte	0x00, 0xf4, 0x21, 0x00


	//----- nvinfo : EIATTR_KPARAM_INFO
	.align		4
.L_27:
        /*0088*/ 	.byte	0x04, 0x17
        /*008a*/ 	.short	(.L_29 - .L_28)
.L_28:
        /*008c*/ 	.word	0x00000000
        /*0090*/ 	.short	0x000d
        /*0092*/ 	.short	0x0068
        /*0094*/ 	.byte	0x00, 0xf4, 0x21, 0x00


	//----- nvinfo : EIATTR_KPARAM_INFO
	.align		4
.L_29:
        /*0098*/ 	.byte	0x04, 0x17
        /*009a*/ 	.short	(.L_31 - .L_30)
.L_30:
        /*009c*/ 	.word	0x00000000
        /*00a0*/ 	.short	0x000c
        /*00a2*/ 	.short	0x0060
        /*00a4*/ 	.byte	0x00, 0xf4, 0x21, 0x00


	//----- nvinfo : EIATTR_KPARAM_INFO
	.align		4
.L_31:
        /*00a8*/ 	.byte	0x04, 0x17
        /*00aa*/ 	.short	(.L_33 - .L_32)
.L_32:
        /*00ac*/ 	.word	0x00000000
        /*00b0*/ 	.short	0x000b
        /*00b2*/ 	.short	0x0058
        /*00b4*/ 	.byte	0x00, 0xf4, 0x21, 0x00


	//----- nvinfo : EIATTR_KPARAM_INFO
	.align		4
.L_33:
        /*00b8*/ 	.byte	0x04, 0x17
        /*00ba*/ 	.short	(.L_35 - .L_34)
.L_34:
        /*00bc*/ 	.word	0x00000000
        /*00c0*/ 	.short	0x000a
        /*00c2*/ 	.short	0x0050
        /*00c4*/ 	.byte	0x00, 0xf4, 0x21, 0x00


	//----- nvinfo : EIATTR_KPARAM_INFO
	.align		4
.L_35:
        /*00c8*/ 	.byte	0x04, 0x17
        /*00ca*/ 	.short	(.L_37 - .L_36)
.L_36:
        /*00cc*/ 	.word	0x00000000
        /*00d0*/ 	.short	0x0009
        /*00d2*/ 	.short	0x0048
        /*00d4*/ 	.byte	0x00, 0xf4, 0x21, 0x00


	//----- nvinfo : EIATTR_KPARAM_INFO
	.align		4
.L_37:
        /*00d8*/ 	.byte	0x04, 0x17
        /*00da*/ 	.short	(.L_39 - .L_38)
.L_38:
        /*00dc*/ 	.word	0x00000000
        /*00e0*/ 	.short	0x0008
        /*00e2*/ 	.short	0x0040
        /*00e4*/ 	.byte	0x00, 0xf4, 0x21, 0x00


	//----- nvinfo : EIATTR_KPARAM_INFO
	.align		4
.L_39:
        /*00e8*/ 	.byte	0x04, 0x17
        /*00ea*/ 	.short	(.L_41 - .L_40)
.L_40:
        /*00ec*/ 	.word	0x00000000
        /*00f0*/ 	.short	0x0007
        /*00f2*/ 	.short	0x0038
        /*00f4*/ 	.byte	0x00, 0xf4, 0x21, 0x00


	//----- nvinfo : EIATTR_KPARAM_INFO
	.align		4
.L_41:
        /*00f8*/ 	.byte	0x04, 0x17
        /*00fa*/ 	.short	(.L_43 - .L_42)
.L_42:
        /*00fc*/ 	.word	0x00000000
        /*0100*/ 	.short	0x0006
        /*0102*/ 	.short	0x0030
        /*0104*/ 	.byte	0x00, 0xf4, 0x21, 0x00


	//----- nvinfo : EIATTR_KPARAM_INFO
	.align		4
.L_43:
        /*0108*/ 	.byte	0x04, 0x17
        /*010a*/ 	.short	(.L_45 - .L_44)
.L_44:
        /*010c*/ 	.word	0x00000000
        /*0110*/ 	.short	0x0005
        /*0112*/ 	.short	0x0028
        /*0114*/ 	.byte	0x00, 0xf4, 0x21, 0x00


	//----- nvinfo : EIATTR_KPARAM_INFO
	.align		4
.L_45:
        /*0118*/ 	.byte	0x04, 0x17
        /*011a*/ 	.short	(.L_47 - .L_46)
.L_46:
        /*011c*/ 	.word	0x00000000
        /*0120*/ 	.short	0x0004
        /*0122*/ 	.short	0x0020
        /*0124*/ 	.byte	0x00, 0xf4, 0x21, 0x00


	//----- nvinfo : EIATTR_KPARAM_INFO
	.align		4
.L_47:
        /*0128*/ 	.byte	0x04, 0x17
        /*012a*/ 	.short	(.L_49 - .L_48)
.L_48:
        /*012c*/ 	.word	0x00000000
        /*0130*/ 	.short	0x0003
        /*0132*/ 	.short	0x0018
        /*0134*/ 	.byte	0x00, 0xf4, 0x21, 0x00


	//----- nvinfo : EIATTR_KPARAM_INFO
	.align		4
.L_49:
        /*0138*/ 	.byte	0x04, 0x17
        /*013a*/ 	.short	(.L_51 - .L_50)
.L_50:
        /*013c*/ 	.word	0x00000000
        /*0140*/ 	.short	0x0002
        /*0142*/ 	.short	0x0010
        /*0144*/ 	.byte	0x00, 0xf4, 0x21, 0x00


	//----- nvinfo : EIATTR_KPARAM_INFO
	.align		4
.L_51:
        /*0148*/ 	.byte	0x04, 0x17
        /*014a*/ 	.short	(.L_53 - .L_52)
.L_52:
        /*014c*/ 	.word	0x00000000
        /*0150*/ 	.short	0x0001
        /*0152*/ 	.short	0x0008
        /*0154*/ 	.byte	0x00, 0xf4, 0x21, 0x00


	//----- nvinfo : EIATTR_KPARAM_INFO
	.align		4
.L_53:
        /*0158*/ 	.byte	0x04, 0x17
        /*015a*/ 	.short	(.L_55 - .L_54)
.L_54:
        /*015c*/ 	.word	0x00000000
        /*0160*/ 	.short	0x0000
        /*0162*/ 	.short	0x0000
        /*0164*/ 	.byte	0x00, 0xf4, 0x21, 0x00


	//----- nvinfo : EIATTR_SPARSE_MMA_MASK
	.align		4
.L_55:
        /*0168*/ 	.byte	0x03, 0x50
        /*016a*/ 	.short	0x0000


	//----- nvinfo : EIATTR_MAXREG_COUNT
	.align		4
        /*016c*/ 	.byte	0x03, 0x1b
        /*016e*/ 	.short	0x00ff


	//----- nvinfo : EIATTR_EXIT_INSTR_OFFSETS
	.align		4
        /*0170*/ 	.byte	0x04, 0x1c
        /*0172*/ 	.short	(.L_57 - .L_56)


	//   ....[0]....
.L_56:
        /*0174*/ 	.word	0x00001690


	//   ....[1]....
        /*0178*/ 	.word	0x000016b0


	//----- nvinfo : EIATTR_REQNTID
	.align		4
.L_57:
        /*017c*/ 	.byte	0x04, 0x10
        /*017e*/ 	.short	(.L_59 - .L_58)
.L_58:
        /*0180*/ 	.word	0x00000080
        /*0184*/ 	.word	0x00000001
        /*0188*/ 	.word	0x00000001


	//----- nvinfo : EIATTR_CBANK_PARAM_SIZE
	.align		4
.L_59:
        /*018c*/ 	.byte	0x03, 0x19
        /*018e*/ 	.short	0x00ac


	//----- nvinfo : EIATTR_PARAM_CBANK
	.align		4
        /*0190*/ 	.byte	0x04, 0x0a
        /*0192*/ 	.short	(.L_61 - .L_60)
	.align		4
.L_60:
        /*0194*/ 	.word	index@(.nv.constant0.triton_poi_fused_cat_8)
        /*0198*/ 	.short	0x0210
        /*019a*/ 	.short	0x00ac


	//----- nvinfo : EIATTR_SW_WAR
	.align		4
.L_61:
        /*019c*/ 	.byte	0x04, 0x36
        /*019e*/ 	.short	(.L_63 - .L_62)
.L_62:
        /*01a0*/ 	.word	0x00000008
.L_63:


//--------------------- .nv.callgraph             --------------------------
	.section	.nv.callgraph,"",@"SHT_CUDA_CALLGRAPH"
	.align	4
	.sectionentsize	8
	.align		4
        /*0000*/ 	.word	0x00000000
	.align		4
        /*0004*/ 	.word	0xffffffff
	.align		4
        /*0008*/ 	.word	0x00000000
	.align		4
        /*000c*/ 	.word	0xfffffffe
	.align		4
        /*0010*/ 	.word	0x00000000
	.align		4
        /*0014*/ 	.word	0xfffffffd
	.align		4
        /*0018*/ 	.word	0x00000000
	.align		4
        /*001c*/ 	.word	0xfffffffc


//--------------------- .nv.constant4             --------------------------
	.section	.nv.constant4,"a",@progbits
	.align	8
	.align		8
.nv.constant4:
        /*0000*/ 	.dword	_$_str
	.align		8
        /*0008*/ 	.dword	_$_str_$_2


//--------------------- .text.triton_poi_fused_cat_8 --------------------------
	.section	.text.triton_poi_fused_cat_8,"ax",@progbits
	.align	128
        .global         triton_poi_fused_cat_8
        .type           triton_poi_fused_cat_8,@function
        .size           triton_poi_fused_cat_8,(.L_x_1 - triton_poi_fused_cat_8)
        .other          triton_poi_fused_cat_8,@"STO_CUDA_ENTRY STV_DEFAULT"
triton_poi_fused_cat_8:
.text.triton_poi_fused_cat_8:
[----:B------:R-:W0:Y:S01]  /*0000*/  LDC R1, c[0x0][0x28] ;  /* 0x00000a00ff017b82 */ /* 0x000e220000000800 */
[----:B------:R-:W1:Y:S01]  /*0010*/  S2R R0, SR_TID.X ;  /* 0x0000000000007919 */ /* 0x000e620000002100 */
[----:B------:R-:W-:Y:S01]  /*0020*/  IMAD.MOV.U32 R8, RZ, RZ, RZ ;  /* 0x000000ffff087224 */ /* 0x000fe200078e00ff */
[----:B------:R-:W-:-:S05]  /*0030*/  ULDC.64 UR4, c[0x0][0x208] ;  /* 0x0000820000047ab9 */ /* 0x000fca0000000a00 */
[----:B------:R-:W2:Y:S01]  /*0040*/  LDC.64 R34, c[0x0][0x248] ;  /* 0x00009200ff227b82 */ /* 0x000ea20000000a00 */
[----:B------:R-:W3:Y:S01]  /*0050*/  S2R R7, SR_CTAID.X ;  /* 0x0000000000077919 */ /* 0x000ee20000002500 */
[----:B------:R-:W-:Y:S01]  /*0060*/  IMAD.MOV.U32 R11, RZ, RZ, RZ ;  /* 0x000000ffff0b7224 */ /* 0x000fe200078e00ff */
[----:B------:R-:W-:Y:S01]  /*0070*/  ULDC.64 UR6, c[0x0][0x238] ;  /* 0x00008e0000067ab9 */ /* 0x000fe20000000a00 */
[----:B------:R-:W-:Y:S02]  /*0080*/  IMAD.MOV.U32 R20, RZ, RZ, RZ ;  /* 0x000000ffff147224 */ /* 0x000fe400078e00ff */
[----:B------:R-:W-:Y:S02]  /*0090*/  IMAD.MOV.U32 R37, RZ, RZ, 0x3e800000 ;  /* 0x3e800000ff257424 */ /* 0x000fe400078e00ff */
[----:B------:R-:W4:Y:S01]  /*00a0*/  LDC.64 R50, c[0x0][0x210] ;  /* 0x00008400ff327b82 */ /* 0x000f220000000a00 */
[----:B------:R-:W-:-:S07]  /*00b0*/  IMAD.MOV.U32 R42, RZ, RZ, RZ ;  /* 0x000000ffff2a7224 */ /* 0x000fce00078e00ff */
[----:B------:R-:W5:Y:S08]  /*00c0*/  LDC.64 R24, c[0x0][0x218] ;  /* 0x00008600ff187b82 */ /* 0x000f700000000a00 */
[----:B------:R-:W2:Y:S01]  /*00d0*/  LDC.64 R48, c[0x0][0x230] ;  /* 0x00008c00ff307b82 */ /* 0x000ea20000000a00 */
[----:B-1----:R-:W-:-:S07]  /*00e0*/  IMAD.SHL.U32 R0, R0, 0x2, RZ ;  /* 0x0000000200007824 */ /* 0x002fce00078e00ff */
[----:B------:R-:W1:Y:S01]  /*00f0*/  LDC.64 R30, c[0x0][0x228] ;  /* 0x00008a00ff1e7b82 */ /* 0x000e620000000a00 */
[----:B------:R-:W-:-:S05]  /*0100*/  LOP3.LUT R0, R0, 0xfe, RZ, 0xc0, !PT ;  /* 0x000000fe00007812 */ /* 0x000fca00078ec0ff */
[----:B---3--:R-:W-:Y:S02]  /*0110*/  IMAD R21, R7, 0x100, R0 ;  /* 0x0000010007157824 */ /* 0x008fe400078e0200 */
[----:B------:R-:W-:Y:S01]  /*0120*/  IMAD.MOV.U32 R33, RZ, RZ, RZ ;  /* 0x000000ffff217224 */ /* 0x000fe200078e00ff */
[----:B------:R-:W-:Y:S02]  /*0130*/  CS2R R14, SRZ ;  /* 0x00000000000e7805 */ /* 0x000fe4000001ff00 */
[----:B------:R-:W-:Y:S02]  /*0140*/  CS2R R44, SRZ ;  /* 0x00000000002c7805 */ /* 0x000fe4000001ff00 */
[----:B------:R-:W-:Y:S01]  /*0150*/  SHF.R.S32.HI R3, RZ, 0x1f, R21 ;  /* 0x0000001fff037819 */ /* 0x000fe20000011415 */
[----:B------:R-:W3:Y:S03]  /*0160*/  LDC.64 R28, c[0x0][0x250] ;  /* 0x00009400ff1c7b82 */ /* 0x000ee60000000a00 */
[----:B------:R-:W-:-:S04]  /*0170*/  LEA.HI R0, R3, R21, RZ, 0x4 ;  /* 0x0000001503007211 */ /* 0x000fc800078f20ff */
[----:B------:R-:W-:Y:S01]  /*0180*/  SHF.R.S32.HI R9, RZ, 0x4, R0 ;  /* 0x00000004ff097819 */ /* 0x000fe20000011400 */
[----:B------:R-:W1:Y:S04]  /*0190*/  LDC.64 R2, c[0x0][0x220] ;  /* 0x00008800ff027b82 */ /* 0x000e680000000a00 */
[----:B------:R-:W-:-:S05]  /*01a0*/  IMAD.HI R4, R9, -0x7047dc11, R8 ;  /* 0x8fb823ef09047827 */ /* 0x000fca00078e0208 */
[----:B------:R-:W-:-:S04]  /*01b0*/  SHF.R.U32.HI R5, RZ, 0x1f, R4 ;  /* 0x0000001fff057819 */ /* 0x000fc80000011604 */
[----:B------:R-:W-:-:S05]  /*01c0*/  LEA.HI.SX32 R5, R4, R5, 0x19 ;  /* 0x0000000504057211 */ /* 0x000fca00078fcaff */
[----:B------:R-:W-:Y:S01]  /*01d0*/  IMAD R8, R5, -0xe4, R9 ;  /* 0xffffff1c05087824 */ /* 0x000fe200078e0209 */
[----:B------:R-:W-:-:S04]  /*01e0*/  CS2R R4, SRZ ;  /* 0x0000000000047805 */ /* 0x000fc8000001ff00 */
[C---:B------:R-:W-:Y:S01]  /*01f0*/  ISETP.GE.AND P1, PT, R8.reuse, 0x40, PT ;  /* 0x000000400800780c */ /* 0x040fe20003f26270 */
[----:B01----:R-:W-:-:S03]  /*0200*/  IMAD.WIDE R2, R8, 0x4, R2 ;  /* 0x0000000408027825 */ /* 0x003fc600078e0202 */
[----:B------:R-:W-:Y:S02]  /*0210*/  ISETP.LT.AND P3, PT, R21, 0x3900, !P1 ;  /* 0x000039001500780c */ /* 0x000fe40004f61270 */
[C---:B------:R-:W-:Y:S01]  /*0220*/  LOP3.LUT R6, R8.reuse, 0xffffffc0, RZ, 0xc0, !PT ;  /* 0xffffffc008067812 */ /* 0x040fe200078ec0ff */
[----:B--2---:R-:W-:-:S04]  /*0230*/  IMAD.WIDE R34, R8, 0x4, R34 ;  /* 0x0000000408227825 */ /* 0x004fc800078e0222 */
[----:B------:R-:W-:-:S04]  /*0240*/  IMAD.HI R17, R21, -0x7047dc11, R20 ;  /* 0x8fb823ef15117827 */ /* 0x000fc800078e0214 */
[C---:B------:R-:W-:Y:S01]  /*0250*/  VIADD R41, R21.reuse, 0x1 ;  /* 0x0000000115297836 */ /* 0x040fe20000000000 */
[----:B------:R-:W-:Y:S01]  /*0260*/  SHF.R.S32.HI R16, RZ, 0x1f, R8 ;  /* 0x0000001fff107819 */ /* 0x000fe20000011408 */
[----:B------:R-:W2:Y:S01]  /*0270*/  @P3 LDG.E.EL R4, desc[UR4][R2.64] ;  /* 0x0000000402043981 */ /* 0x000ea2000c2e1900 */
[----:B-----5:R-:W-:Y:S01]  /*0280*/  IMAD.WIDE R24, R8, 0x4, R24 ;  /* 0x0000000408187825 */ /* 0x020fe200078e0218 */
[----:B------:R-:W-:Y:S02]  /*0290*/  P2R R19, PR, RZ, 0x2 ;  /* 0x00000002ff137803 */ /* 0x000fe40000000000 */
[----:B------:R0:W5:Y:S01]  /*02a0*/  @P3 LDG.E.EL R5, desc[UR4][R2.64] ;  /* 0x0000000402053981 */ /* 0x000162000c2e1900 */
[----:B------:R-:W-:Y:S02]  /*02b0*/  ISETP.NE.AND P0, PT, R6, 0x40, PT ;  /* 0x000000400600780c */ /* 0x000fe40003f05270 */
[----:B------:R-:W-:Y:S01]  /*02c0*/  LOP3.LUT R20, R0, 0xfffffff0, RZ, 0xc0, !PT ;  /* 0xfffffff000147812 */ /* 0x000fe200078ec0ff */
[----:B------:R-:W4:Y:S01]  /*02d0*/  @P3 LDG.E.EL R45, desc[UR4][R24.64] ;  /* 0x00000004182d3981 */ /* 0x000f22000c2e1900 */
[----:B------:R-:W-:-:S13]  /*02e0*/  ISETP.LT.AND P4, PT, R21, 0x3900, !P0 ;  /* 0x000039001500780c */ /* 0x000fda0004781270 */
[----:B------:R-:W4:Y:S01]  /*02f0*/  @P4 LDG.E.EL R11, desc[UR4][R34.64+-0x100] ;  /* 0xffff0004220b4981 */ /* 0x000f22000c2e1900 */
[----:B0-----:R-:W-:Y:S01]  /*0300*/  SHF.R.S32.HI R2, RZ, 0x17, R7 ;  /* 0x00000017ff027819 */ /* 0x001fe20000011407 */
[----:B------:R-:W-:-:S03]  /*0310*/  IMAD.IADD R20, R21, 0x1, -R20 ;  /* 0x0000000115147824 */ /* 0x000fc600078e0a14 */
[----:B------:R-:W-:-:S04]  /*0320*/  SGXT R2, R2, 0x1 ;  /* 0x000000010202781a */ /* 0x000fc80000000200 */
[----:B------:R-:W-:-:S04]  /*0330*/  LEA.HI R2, R2, R41, RZ, 0x4 ;  /* 0x0000002902027211 */ /* 0x000fc800078f20ff */
[----:B------:R-:W-:-:S05]  /*0340*/  LOP3.LUT R2, R2, 0xfffffff0, RZ, 0xc0, !PT ;  /* 0xfffffff002027812 */ /* 0x000fca00078ec0ff */
[----:B------:R-:W-:-:S04]  /*0350*/  IMAD.IADD R41, R41, 0x1, -R2 ;  /* 0x0000000129297824 */ /* 0x000fc800078e0a02 */
[----:B------:R-:W-:Y:S02]  /*0360*/  IMAD R2, R41, 0x60, RZ ;  /* 0x0000006029027824 */ /* 0x000fe400078e02ff */
[----:B------:R-:W-:-:S04]  /*0370*/  IMAD.WIDE R48, R8, 0x4, R48 ;  /* 0x0000000408307825 */ /* 0x000fc800078e0230 */
[----:B------:R-:W-:Y:S01]  /*0380*/  IMAD.MOV.U32 R36, RZ, RZ, RZ ;  /* 0x000000ffff247224 */ /* 0x000fe200078e00ff */
[----:B------:R-:W4:Y:S01]  /*0390*/  @P3 LDG.E.EL R44, desc[UR4][R48.64] ;  /* 0x00000004302c3981 */ /* 0x000f22000c2e1900 */
[----:B------:R-:W-:-:S04]  /*03a0*/  IMAD.WIDE R30, R8, 0x4, R30 ;  /* 0x00000004081e7825 */ /* 0x000fc800078e021e */
[----:B------:R0:W4:Y:S02]  /*03b0*/  @P4 LDG.E.EL R36, desc[UR4][R34.64+-0x100] ;  /* 0xffff000422244981 */ /* 0x000124000c2e1900 */
[----:B0-----:R-:W0:Y:S01]  /*03c0*/  LDC.64 R34, c[0x0][0x278] ;  /* 0x00009e00ff227b82 */ /* 0x001e220000000a00 */
[----:B---3--:R-:W-:-:S04]  /*03d0*/  IMAD.WIDE R28, R8, 0x4, R28 ;  /* 0x00000004081c7825 */ /* 0x008fc800078e021c */
[----:B0-----:R-:W-:Y:S01]  /*03e0*/  IMAD.WIDE R34, R8, 0x4, R34 ;  /* 0x0000000408227825 */ /* 0x001fe200078e0222 */
[----:B--2---:R-:W-:Y:S02]  /*03f0*/  SEL R4, R4, RZ, P3 ;  /* 0x000000ff04047207 */ /* 0x004fe40001800000 */
[----:B-----5:R-:W-:-:S03]  /*0400*/  SEL R5, R5, RZ, P3 ;  /* 0x000000ff05057207 */ /* 0x020fc60001800000 */
[----:B------:R-:W-:Y:S02]  /*0410*/  FADD R18, R4, 9.9999997473787516356e-06 ;  /* 0x3727c5ac04127421 */ /* 0x000fe40000000000 */
[----:B------:R-:W-:-:S04]  /*0420*/  FADD R5, R5, 9.9999997473787516356e-06 ;  /* 0x3727c5ac05057421 */ /* 0x000fc80000000000 */
[----:B------:R-:W0:Y:S08]  /*0430*/  MUFU.SQRT R18, R18 ;  /* 0x0000001200127308 */ /* 0x000e300000002000 */
[----:B------:R-:W1:Y:S01]  /*0440*/  MUFU.SQRT R32, R5 ;  /* 0x0000000500207308 */ /* 0x000e620000002000 */
[----:B------:R-:W-:-:S04]  /*0450*/  SHF.R.U32.HI R4, RZ, 0x1f, R17 ;  /* 0x0000001fff047819 */ /* 0x000fc80000011611 */
[----:B------:R-:W-:Y:S02]  /*0460*/  LEA.HI.SX32 R17, R17, R4, 0x15 ;  /* 0x0000000411117211 */ /* 0x000fe400078faaff */
[----:B0-----:R-:W-:-:S03]  /*0470*/  FSETP.GT.AND P2, PT, R18, 8.50705917302346158658e+37, PT ;  /* 0x7e8000001200780b */ /* 0x001fc60003f44000 */
[----:B------:R-:W-:Y:S01]  /*0480*/  IMAD.SHL.U32 R9, R17, 0x400, RZ ;  /* 0x0000040011097824 */ /* 0x000fe200078e00ff */
[----:B-1----:R-:W-:-:S03]  /*0490*/  FSETP.GT.AND P5, PT, R32, 8.50705917302346158658e+37, PT ;  /* 0x7e8000002000780b */ /* 0x002fc60003fa4000 */
[----:B------:R-:W-:Y:S01]  /*04a0*/  IMAD R3, R20, 0x40, R9 ;  /* 0x0000004014037824 */ /* 0x000fe200078e0209 */
[----:B------:R-:W-:Y:S02]  /*04b0*/  FSETP.GEU.AND P6, PT, R18, 1.175494350822287508e-38, PT ;  /* 0x008000001200780b */ /* 0x000fe40003fce000 */
[----:B------:R-:W-:-:S03]  /*04c0*/  FSEL R38, R37, 1, P2 ;  /* 0x3f80000025267808 */ /* 0x000fc60001000000 */
[----:B------:R-:W-:Y:S01]  /*04d0*/  @P2 FMUL R18, R18, 0.25 ;  /* 0x3e80000012122820 */ /* 0x000fe20000400000 */
[C---:B------:R-:W-:Y:S02]  /*04e0*/  FSETP.GEU.AND P2, PT, R32.reuse, 1.175494350822287508e-38, PT ;  /* 0x008000002000780b */ /* 0x040fe40003f4e000 */
[----:B------:R-:W-:Y:S01]  /*04f0*/  FSEL R40, R37, 1, P5 ;  /* 0x3f80000025287808 */ /* 0x000fe20002800000 */
[----:B------:R-:W-:Y:S01]  /*0500*/  @P5 FMUL R32, R32, 0.25 ;  /* 0x3e80000020205820 */ /* 0x000fe20000400000 */
[----:B------:R-:W-:Y:S01]  /*0510*/  IADD3 R0, P5, R8, R3, RZ ;  /* 0x0000000308007210 */ /* 0x000fe20007fbe0ff */
[----:B------:R-:W-:Y:S01]  /*0520*/  IMAD R9, R41, 0x40, R9 ;  /* 0x0000004029097824 */ /* 0x000fe200078e0209 */
[----:B----4-:R-:W-:Y:S02]  /*0530*/  SEL R39, R11, RZ, P4 ;  /* 0x000000ff0b277207 */ /* 0x010fe40002000000 */
[----:B------:R-:W-:Y:S02]  /*0540*/  LEA.HI.X.SX32 R5, R3, R16, 0x1, P5 ;  /* 0x0000001003057211 */ /* 0x000fe400028f0eff */
[----:B------:R-:W-:Y:S01]  /*0550*/  LEA R6, P5, R0, UR6, 0x2 ;  /* 0x0000000600067c11 */ /* 0x000fe2000f8a10ff */
[----:B------:R-:W-:-:S03]  /*0560*/  FADD R39, R39, 9.9999997473787516356e-06 ;  /* 0x3727c5ac27277421 */ /* 0x000fc60000000000 */
[----:B------:R-:W-:Y:S02]  /*0570*/  LEA.HI.X R7, R0, UR7, R5, 0x2, P5 ;  /* 0x0000000700077c11 */ /* 0x000fe4000a8f1405 */
[----:B------:R-:W-:Y:S01]  /*0580*/  IADD3 R0, P5, R8, R9, RZ ;  /* 0x0000000908007210 */ /* 0x000fe20007fbe0ff */
[----:B------:R-:W-:Y:S01]  /*0590*/  IMAD R5, R17, 0x600, RZ ;  /* 0x0000060011057824 */ /* 0x000fe200078e02ff */
[----:B------:R-:W0:Y:S02]  /*05a0*/  MUFU.SQRT R39, R39 ;  /* 0x0000002700277308 */ /* 0x000e240000002000 */
[----:B------:R-:W-:Y:S02]  /*05b0*/  LEA.HI.X.SX32 R11, R9, R16, 0x1, P5 ;  /* 0x00000010090b7211 */ /* 0x000fe400028f0eff */
[----:B------:R-:W-:-:S04]  /*05c0*/  LEA R26, P5, R0, UR6, 0x2 ;  /* 0x00000006001a7c11 */ /* 0x000fc8000f8a10ff */
[----:B------:R-:W-:Y:S01]  /*05d0*/  LEA.HI.X R27, R0, UR7, R11, 0x2, P5 ;  /* 0x00000007001b7c11 */ /* 0x000fe2000a8f140b */
[----:B------:R-:W-:Y:S01]  /*05e0*/  IMAD R0, R20, 0x60, RZ ;  /* 0x0000006014007824 */ /* 0x000fe200078e02ff */
[----:B------:R-:W-:Y:S01]  /*05f0*/  IADD3 R11, P5, R8, R5, RZ ;  /* 0x00000005080b7210 */ /* 0x000fe20007fbe0ff */
[----:B------:R-:W-:Y:S01]  /*0600*/  ULDC.64 UR6, c[0x0][0x260] ;  /* 0x0000980000067ab9 */ /* 0x000fe20000000a00 */
[----:B------:R-:W-:Y:S01]  /*0610*/  @!P6 FMUL R18, R18, 16777216 ;  /* 0x4b8000001212e820 */ /* 0x000fe20000400000 */
[----:B------:R-:W-:Y:S01]  /*0620*/  @!P6 FMUL R38, R38, 16777216 ;  /* 0x4b8000002626e820 */ /* 0x000fe20000400000 */
[----:B------:R-:W-:Y:S01]  /*0630*/  LEA.HI.X.SX32 R13, R5, R16, 0x1, P5 ;  /* 0x00000010050d7211 */ /* 0x000fe200028f0eff */
[----:B------:R-:W-:Y:S01]  /*0640*/  @!P2 FMUL R32, R32, 16777216 ;  /* 0x4b8000002020a820 */ /* 0x000fe20000400000 */
[----:B------:R-:W-:Y:S01]  /*0650*/  IADD3 R4, P5, R0, R11, RZ ;  /* 0x0000000b00047210 */ /* 0x000fe20007fbe0ff */
[----:B------:R-:W-:Y:S01]  /*0660*/  @!P2 FMUL R40, R40, 16777216 ;  /* 0x4b8000002828a820 */ /* 0x000fe20000400000 */
[----:B0-----:R-:W-:Y:S01]  /*0670*/  FSETP.GT.AND P6, PT, R39, 8.50705917302346158658e+37, PT ;  /* 0x7e8000002700780b */ /* 0x001fe20003fc4000 */
[----:B------:R-:W-:Y:S01]  /*0680*/  IMAD.IADD R53, R8, 0x1, R3 ;  /* 0x0000000108357824 */ /* 0x000fe200078e0203 */
[----:B------:R-:W-:Y:S01]  /*0690*/  LEA.HI.X.SX32 R5, R0, R13, 0x1, P5 ;  /* 0x0000000d00057211 */ /* 0x000fe200028f0eff */
[----:B------:R-:W-:Y:S01]  /*06a0*/  IMAD.IADD R9, R8, 0x1, R9 ;  /* 0x0000000108097824 */ /* 0x000fe200078e0209 */
[C---:B------:R-:W-:Y:S01]  /*06b0*/  LEA R46, P5, R4.reuse, UR6, 0x2 ;  /* 0x00000006042e7c11 */ /* 0x040fe2000f8a10ff */
[----:B------:R0:W2:Y:S03]  /*06c0*/  @P4 LDG.E.EL R33, desc[UR4][R26.64+-0x100] ;  /* 0xffff00041a214981 */ /* 0x0000a6000c2e1900 */
[----:B------:R-:W-:-:S02]  /*06d0*/  LEA.HI.X R47, R4, UR7, R5, 0x2, P5 ;  /* 0x00000007042f7c11 */ /* 0x000fc4000a8f1405 */
[----:B------:R-:W-:-:S04]  /*06e0*/  IADD3 R0, P5, R2, R11, RZ ;  /* 0x0000000b02007210 */ /* 0x000fc80007fbe0ff */
[----:B------:R-:W-:Y:S01]  /*06f0*/  LEA.HI.X.SX32 R11, R2, R13, 0x1, P5 ;  /* 0x0000000d020b7211 */ /* 0x000fe200028f0eff */
[----:B------:R-:W-:Y:S01]  /*0700*/  VIADD R2, R8, 0xffffff80 ;  /* 0xffffff8008027836 */ /* 0x000fe20000000000 */
[C---:B------:R-:W-:Y:S01]  /*0710*/  FSETP.GEU.AND P5, PT, R39.reuse, 1.175494350822287508e-38, PT ;  /* 0x008000002700780b */ /* 0x040fe20003fae000 */
[----:B------:R-:W-:Y:S01]  /*0720*/  @P6 FMUL R39, R39, 0.25 ;  /* 0x3e80000027276820 */ /* 0x000fe20000400000 */
[----:B------:R-:W-:Y:S01]  /*0730*/  FSEL R5, R37, 1, P6 ;  /* 0x3f80000025057808 */ /* 0x000fe20003000000 */
[----:B------:R-:W-:Y:S01]  /*0740*/  IMAD.WIDE R52, R53, 0x4, R50 ;  /* 0x0000000435347825 */ /* 0x000fe200078e0232 */
[----:B------:R-:W-:Y:S01]  /*0750*/  LEA R22, P6, R0, UR6, 0x2 ;  /* 0x0000000600167c11 */ /* 0x000fe2000f8c10ff */
[----:B0-----:R-:W0:Y:S01]  /*0760*/  LDC.64 R26, c[0x0][0x240] ;  /* 0x00009000ff1a7b82 */ /* 0x001e220000000a00 */
[----:B------:R-:W-:Y:S02]  /*0770*/  ISETP.GE.U32.AND P2, PT, R2, 0x60, PT ;  /* 0x000000600200780c */ /* 0x000fe40003f46070 */
[----:B------:R-:W-:Y:S01]  /*0780*/  LEA.HI.X R23, R0, UR7, R11, 0x2, P6 ;  /* 0x0000000700177c11 */ /* 0x000fe2000b0f140b */
[----:B------:R-:W-:Y:S01]  /*0790*/  IMAD.MOV.U32 R2, RZ, RZ, RZ ;  /* 0x000000ffff027224 */ /* 0x000fe200078e00ff */
[----:B------:R-:W-:Y:S01]  /*07a0*/  ISETP.LT.AND P6, PT, R21, 0x3900, !P2 ;  /* 0x000039001500780c */ /* 0x000fe200057c1270 */
[----:B------:R-:W-:Y:S01]  /*07b0*/  IMAD.WIDE R50, R9, 0x4, R50 ;  /* 0x0000000409327825 */ /* 0x000fe200078e0232 */
[----:B------:R-:W-:-:S03]  /*07c0*/  ULDC.64 UR6, c[0x0][0x288] ;  /* 0x0000a20000067ab9 */ /* 0x000fc60000000a00 */
[----:B------:R1:W3:Y:S08]  /*07d0*/  @P4 LDG.E.EL R2, desc[UR4][R6.64+-0x100] ;  /* 0xffff000406024981 */ /* 0x0002f0000c2e1900 */
[----:B------:R4:W5:Y:S01]  /*07e0*/  @P6 LDG.E.EL R42, desc[UR4][R22.64+-0x200] ;  /* 0xfffe0004162a6981 */ /* 0x000962000c2e1900 */
[----:B------:R-:W-:Y:S02]  /*07f0*/  IMAD.MOV.U32 R0, RZ, RZ, RZ ;  /* 0x000000ffff007224 */ /* 0x000fe400078e00ff */
[----:B------:R-:W-:Y:S01]  /*0800*/  IMAD.MOV.U32 R9, RZ, RZ, RZ ;  /* 0x000000ffff097224 */ /* 0x000fe200078e00ff */
[----:B------:R4:W2:Y:S01]  /*0810*/  @P6 LDG.E.EL R14, desc[UR4][R46.64+-0x200] ;  /* 0xfffe00042e0e6981 */ /* 0x0008a2000c2e1900 */
[----:B-1----:R-:W-:-:S03]  /*0820*/  CS2R R6, SRZ ;  /* 0x0000000000067805 */ /* 0x002fc6000001ff00 */
[----:B------:R-:W3:Y:S01]  /*0830*/  @P3 LDG.E.EL R0, desc[UR4][R30.64] ;  /* 0x000000041e003981 */ /* 0x000ee2000c2e1900 */
[----:B----4-:R-:W1:Y:S03]  /*0840*/  LDC.64 R22, c[0x0][0x258] ;  /* 0x00009600ff167b82 */ /* 0x010e660000000a00 */
[----:B------:R4:W3:Y:S01]  /*0850*/  @P3 LDG.E.EL R9, desc[UR4][R24.64] ;  /* 0x0000000418093981 */ /* 0x0008e2000c2e1900 */
[----:B------:R-:W-:-:S03]  /*0860*/  CS2R R46, SRZ ;  /* 0x00000000002e7805 */ /* 0x000fc6000001ff00 */
[----:B------:R-:W3:Y:S04]  /*0870*/  @P3 LDG.E.EL R6, desc[UR4][R48.64] ;  /* 0x0000000430063981 */ /* 0x000ee8000c2e1900 */
[----:B------:R0:W3:Y:S01]  /*0880*/  @P3 LDG.E.EL R46, desc[UR4][R30.64] ;  /* 0x000000041e2e3981 */ /* 0x0000e2000c2e1900 */
[----:B----4-:R-:W4:Y:S01]  /*0890*/  LDC.64 R24, c[0x0][0x270] ;  /* 0x00009c00ff187b82 */ /* 0x010f220000000a00 */
[----:B------:R-:W-:Y:S02]  /*08a0*/  IMAD.MOV.U32 R3, RZ, RZ, RZ ;  /* 0x000000ffff037224 */ /* 0x000fe400078e00ff */
[----:B------:R1:W3:Y:S05]  /*08b0*/  @P3 LDG.E.EL R7, desc[UR4][R50.64] ;  /* 0x0000000432073981 */ /* 0x0002ea000c2e1900 */
[----:B0-----:R-:W0:Y:S01]  /*08c0*/  LDC.64 R30, c[0x0][0x268] ;  /* 0x00009a00ff1e7b82 */ /* 0x001e220000000a00 */
[----:B-1----:R-:W-:-:S07]  /*08d0*/  IMAD.WIDE R48, R8, 0x4, R22 ;  /* 0x0000000408307825 */ /* 0x002fce00078e0216 */
[----:B------:R-:W1:Y:S01]  /*08e0*/  LDC.64 R22, c[0x0][0x280] ;  /* 0x0000a000ff167b82 */ /* 0x000e620000000a00 */
[C---:B------:R-:W-:Y:S01]  /*08f0*/  IMAD.WIDE R26, R8.reuse, 0x4, R26 ;  /* 0x00000004081a7825 */ /* 0x040fe200078e021a */
[----:B------:R-:W3:Y:S03]  /*0900*/  @P4 LDG.E.EL R47, desc[UR4][R48.64+-0x100] ;  /* 0xffff0004302f4981 */ /* 0x000ee6000c2e1900 */
[----:B------:R-:W-:Y:S01]  /*0910*/  IMAD.MOV.U32 R4, RZ, RZ, RZ ;  /* 0x000000ffff047224 */ /* 0x000fe200078e00ff */
[----:B------:R-:W3:Y:S01]  /*0920*/  @P4 LDG.E.EL R15, desc[UR4][R26.64+-0x100] ;  /* 0xffff00041a0f4981 */ /* 0x000ee2000c2e1900 */
[----:B------:R-:W-:Y:S02]  /*0930*/  IMAD.MOV.U32 R11, RZ, RZ, RZ ;  /* 0x000000ffff0b7224 */ /* 0x000fe400078e00ff */
[----:B------:R-:W-:Y:S01]  /*0940*/  IMAD.MOV.U32 R50, RZ, RZ, RZ ;  /* 0x000000ffff327224 */ /* 0x000fe200078e00ff */
[----:B------:R0:W3:Y:S01]  /*0950*/  @P4 LDG.E.EL R3, desc[UR4][R26.64+-0x100] ;  /* 0xffff00041a034981 */ /* 0x0000e2000c2e1900 */
[----:B----4-:R-:W-:-:S03]  /*0960*/  IMAD.WIDE R24, R8, 0x4, R24 ;  /* 0x0000000408187825 */ /* 0x010fc600078e0218 */
[----:B------:R-:W4:Y:S01]  /*0970*/  @P4 LDG.E.EL R4, desc[UR4][R28.64+-0x100] ;  /* 0xffff00041c044981 */ /* 0x000f22000c2e1900 */
[----:B0-----:R-:W-:-:S03]  /*0980*/  IMAD.WIDE R30, R8, 0x4, R30 ;  /* 0x00000004081e7825 */ /* 0x001fc600078e021e */
[----:B------:R0:W3:Y:S01]  /*0990*/  @P4 LDG.E.EL R11, desc[UR4][R28.64+-0x100] ;  /* 0xffff00041c0b4981 */ /* 0x0000e2000c2e1900 */
[----:B------:R-:W-:-:S03]  /*09a0*/  CS2R R26, SRZ ;  /* 0x00000000001a7805 */ /* 0x000fc6000001ff00 */
[----:B------:R0:W3:Y:S01]  /*09b0*/  @P4 LDG.E.EL R50, desc[UR4][R48.64+-0x100] ;  /* 0xffff000430324981 */ /* 0x0000e2000c2e1900 */
[----:B-1----:R-:W-:-:S03]  /*09c0*/  IMAD.WIDE R22, R8, 0x4, R22 ;  /* 0x0000000408167825 */ /* 0x002fc600078e0216 */
[----:B------:R-:W3:Y:S01]  /*09d0*/  @P6 LDG.E.EL R26, desc[UR4][R24.64+-0x200] ;  /* 0xfffe0004181a6981 */ /* 0x000ee2000c2e1900 */
[----:B0-----:R-:W-:-:S03]  /*09e0*/  CS2R R28, SRZ ;  /* 0x00000000001c7805 */ /* 0x001fc6000001ff00 */
[----:B------:R0:W4:Y:S01]  /*09f0*/  @P6 LDG.E.EL R27, desc[UR4][R24.64+-0x200] ;  /* 0xfffe0004181b6981 */ /* 0x000122000c2e1900 */
[----:B------:R-:W-:-:S03]  /*0a00*/  CS2R R48, SRZ ;  /* 0x0000000000307805 */ /* 0x000fc6000001ff00 */
[----:B------:R-:W4:Y:S04]  /*0a10*/  @P6 LDG.E.EL R29, desc[UR4][R30.64+-0x200] ;  /* 0xfffe00041e1d6981 */ /* 0x000f28000c2e1900 */
[----:B------:R-:W4:Y:S01]  /*0a20*/  @P6 LDG.E.EL R28, desc[UR4][R30.64+-0x200] ;  /* 0xfffe00041e1c6981 */ /* 0x000f22000c2e1900 */
[----:B0-----:R-:W-:-:S03]  /*0a30*/  CS2R R24, SRZ ;  /* 0x0000000000187805 */ /* 0x001fc6000001ff00 */
[----:B------:R-:W4:Y:S04]  /*0a40*/  @P6 LDG.E.EL R49, desc[UR4][R34.64+-0x200] ;  /* 0xfffe000422316981 */ /* 0x000f28000c2e1900 */
[----:B------:R0:W4:Y:S04]  /*0a50*/  @P6 LDG.E.EL R48, desc[UR4][R34.64+-0x200] ;  /* 0xfffe000422306981 */ /* 0x000128000c2e1900 */
[----:B------:R-:W4:Y:S04]  /*0a60*/  @P6 LDG.E.EL R25, desc[UR4][R22.64+-0x200] ;  /* 0xfffe000416196981 */ /* 0x000f28000c2e1900 */
[----:B------:R-:W4:Y:S01]  /*0a70*/  @P6 LDG.E.EL R24, desc[UR4][R22.64+-0x200] ;  /* 0xfffe000416186981 */ /* 0x000f22000c2e1900 */
[----:B------:R-:W-:-:S02]  /*0a80*/  IMAD.SHL.U32 R17, R17, 0x40, RZ ;  /* 0x0000004011117824 */ /* 0x000fc400078e00ff */
[----:B------:R-:W-:Y:S02]  /*0a90*/  IMAD.SHL.U32 R20, R20, 0x4, RZ ;  /* 0x0000000414147824 */ /* 0x000fe400078e00ff */
[----:B------:R-:W-:Y:S02]  /*0aa0*/  IMAD.SHL.U32 R41, R41, 0x4, RZ ;  /* 0x0000000429297824 */ /* 0x000fe400078e00ff */
[----:B------:R-:W-:Y:S01]  /*0ab0*/  @!P5 FMUL R39, R39, 16777216 ;  /* 0x4b8000002727d820 */ /* 0x000fe20000400000 */
[----:B------:R-:W-:Y:S01]  /*0ac0*/  @!P5 FMUL R5, R5, 16777216 ;  /* 0x4b8000000505d820 */ /* 0x000fe20000400000 */
[----:B------:R-:W-:Y:S01]  /*0ad0*/  ISETP.GT.AND P1, PT, R8, 0xdf, PT ;  /* 0x000000df0800780c */ /* 0x000fe20003f24270 */
[----:B0-----:R-:W-:Y:S01]  /*0ae0*/  IMAD.MOV.U32 R34, RZ, RZ, RZ ;  /* 0x000000ffff227224 */ /* 0x001fe200078e00ff */
[----:B-----5:R-:W-:Y:S02]  /*0af0*/  SEL R31, R42, RZ, P6 ;  /* 0x000000ff2a1f7207 */ /* 0x020fe40003000000 */
[----:B--2---:R-:W-:-:S02]  /*0b00*/  SEL R14, R14, RZ, P6 ;  /* 0x000000ff0e0e7207 */ /* 0x004fc40003000000 */
[----:B---3--:R-:W-:Y:S02]  /*0b10*/  SEL R26, R26, RZ, P6 ;  /* 0x000000ff1a1a7207 */ /* 0x008fe40003000000 */
[----:B----4-:R-:W-:Y:S02]  /*0b20*/  SEL R27, R27, RZ, P6 ;  /* 0x000000ff1b1b7207 */ /* 0x010fe40003000000 */
[----:B------:R-:W-:Y:S02]  /*0b30*/  SEL R29, R29, RZ, P6 ;  /* 0x000000ff1d1d7207 */ /* 0x000fe40003000000 */
[----:B------:R-:W-:Y:S02]  /*0b40*/  SEL R28, R28, RZ, P6 ;  /* 0x000000ff1c1c7207 */ /* 0x000fe40003000000 */
[----:B------:R-:W-:Y:S02]  /*0b50*/  SEL R49, R49, RZ, P6 ;  /* 0x000000ff31317207 */ /* 0x000fe40003000000 */
[----:B------:R-:W-:-:S02]  /*0b60*/  SEL R48, R48, RZ, P6 ;  /* 0x000000ff30307207 */ /* 0x000fc40003000000 */
[----:B------:R-:W-:Y:S02]  /*0b70*/  SEL R30, R25, RZ, P6 ;  /* 0x000000ff191e7207 */ /* 0x000fe40003000000 */
[----:B------:R-:W-:Y:S02]  /*0b80*/  SEL R35, R24, RZ, P6 ;  /* 0x000000ff18237207 */ /* 0x000fe40003000000 */
[----:B------:R-:W-:-:S04]  /*0b90*/  IADD3 R22, P6, R8, R17, RZ ;  /* 0x0000001108167210 */ /* 0x000fc80007fde0ff */
[----:B------:R-:W-:Y:S02]  /*0ba0*/  LEA.HI.X.SX32 R23, R17, R16, 0x1, P6 ;  /* 0x0000001011177211 */ /* 0x000fe400030f0eff */
[----:B------:R-:W-:-:S04]  /*0bb0*/  IADD3 R17, P6, R20, R22, RZ ;  /* 0x0000001614117210 */ /* 0x000fc80007fde0ff */
[----:B------:R-:W-:Y:S02]  /*0bc0*/  LEA.HI.X.SX32 R20, R20, R23, 0x1, P6 ;  /* 0x0000001714147211 */ /* 0x000fe400030f0eff */
[----:B------:R-:W-:-:S04]  /*0bd0*/  IADD3 R16, P6, R41, R22, RZ ;  /* 0x0000001629107210 */ /* 0x000fc80007fde0ff */
[----:B------:R-:W-:Y:S02]  /*0be0*/  LEA.HI.X.SX32 R41, R41, R23, 0x1, P6 ;  /* 0x0000001729297211 */ /* 0x000fe400030f0eff */
[C---:B------:R-:W-:Y:S02]  /*0bf0*/  LEA R24, P6, R17.reuse, UR6, 0x2 ;  /* 0x0000000611187c11 */ /* 0x040fe4000f8c10ff */
[C---:B------:R-:W-:Y:S02]  /*0c00*/  LEA R22, P5, R16.reuse, UR6, 0x2 ;  /* 0x0000000610167c11 */ /* 0x040fe4000f8a10ff */
[----:B------:R-:W-:Y:S02]  /*0c10*/  LEA.HI.X R25, R17, UR7, R20, 0x2, P6 ;  /* 0x0000000711197c11 */ /* 0x000fe4000b0f1414 */
[----:B------:R-:W-:Y:S02]  /*0c20*/  LEA.HI.X R23, R16, UR7, R41, 0x2, P5 ;  /* 0x0000000710177c11 */ /* 0x000fe4000a8f1429 */
[----:B------:R-:W0:Y:S01]  /*0c30*/  LDC.64 R16, c[0x0][0x298] ;  /* 0x0000a600ff107b82 */ /* 0x000e220000000a00 */
[----:B------:R-:W-:Y:S01]  /*0c40*/  ISETP.LT.AND P5, PT, R21, 0x3900, P1 ;  /* 0x000039001500780c */ /* 0x000fe20000fa1270 */
[----:B------:R-:W-:-:S02]  /*0c50*/  IMAD.MOV.U32 R41, RZ, RZ, RZ ;  /* 0x000000ffff297224 */ /* 0x000fc400078e00ff */
[----:B0-----:R-:W-:-:S10]  /*0c60*/  IMAD.WIDE R16, R8, 0x4, R16 ;  /* 0x0000000408107825 */ /* 0x001fd400078e0210 */
[----:B------:R-:W2:Y:S04]  /*0c70*/  @P5 LDG.E.EL R41, desc[UR4][R16.64+-0x380] ;  /* 0xfffc800410295981 */ /* 0x000ea8000c2e1900 */
[----:B------:R-:W3:Y:S01]  /*0c80*/  @P5 LDG.E.EL R34, desc[UR4][R16.64+-0x380] ;  /* 0xfffc800410225981 */ /* 0x000ee2000c2e1900 */
[----:B------:R-:W-:Y:S01]  /*0c90*/  IMAD.MOV.U32 R20, RZ, RZ, RZ ;  /* 0x000000ffff147224 */ /* 0x000fe200078e00ff */
[----:B------:R-:W-:Y:S01]  /*0ca0*/  SEL R36, R36, RZ, P4 ;  /* 0x000000ff24247207 */ /* 0x000fe20002000000 */
[----:B------:R-:W-:-:S04]  /*0cb0*/  IMAD.MOV.U32 R13, RZ, RZ, RZ ;  /* 0x000000ffff0d7224 */ /* 0x000fc800078e00ff */
[----:B------:R0:W4:Y:S01]  /*0cc0*/  @P5 LDG.E.EL R20, desc[UR4][R24.64+-0x380] ;  /* 0xfffc800418145981 */ /* 0x000122000c2e1900 */
[----:B------:R-:W-:-:S03]  /*0cd0*/  P2R R43, PR, RZ, 0x8 ;  /* 0x00000008ff2b7803 */ /* 0x000fc60000000000 */
[----:B------:R1:W5:Y:S01]  /*0ce0*/  @P3 LDG.E.EL R13, desc[UR4][R52.64] ;  /* 0x00000004340d3981 */ /* 0x000362000c2e1900 */
[----:B0-----:R0:W1:Y:S02]  /*0cf0*/  MUFU.RCP R25, R18 ;  /* 0x0000001200197308 */ /* 0x0010640000001000 */
[----:B0-----:R-:W-:-:S06]  /*0d00*/  FADD R18, R36, 9.9999997473787516356e-06 ;  /* 0x3727c5ac24127421 */ /* 0x001fcc0000000000 */
[----:B------:R-:W0:Y:S01]  /*0d10*/  MUFU.SQRT R36, R18 ;  /* 0x0000001200247308 */ /* 0x000e220000002000 */
[----:B------:R-:W-:Y:S01]  /*0d20*/  P2R R12, PR, RZ, 0x4 ;  /* 0x00000004ff0c7803 */ /* 0x000fe20000000000 */
[----:B-1----:R-:W-:Y:S01]  /*0d30*/  FMUL R38, R25, R38 ;  /* 0x0000002619267220 */ /* 0x002fe20000400000 */
[----:B------:R-:W-:-:S05]  /*0d40*/  FADD R26, R26, 9.9999997473787516356e-06 ;  /* 0x3727c5ac1a1a7421 */ /* 0x000fca0000000000 */
[----:B------:R-:W1:Y:S01]  /*0d50*/  MUFU.RCP R17, R32 ;  /* 0x0000002000117308 */ /* 0x000e620000001000 */
[----:B------:R-:W-:Y:S01]  /*0d60*/  P2R R10, PR, RZ, 0x1 ;  /* 0x00000001ff0a7803 */ /* 0x000fe20000000000 */
[----:B------:R-:W-:Y:S01]  /*0d70*/  FADD R27, R27, 9.9999997473787516356e-06 ;  /* 0x3727c5ac1b1b7421 */ /* 0x000fe20000000000 */
[----:B0-----:R-:W-:Y:S01]  /*0d80*/  FSETP.GEU.AND P0, PT, R36, 1.175494350822287508e-38, PT ;  /* 0x008000002400780b */ /* 0x001fe20003f0e000 */
[----:B-1----:R-:W-:Y:S01]  /*0d90*/  FMUL R40, R17, R40 ;  /* 0x0000002811287220 */ /* 0x002fe20000400000 */
[----:B------:R-:W-:-:S03]  /*0da0*/  IMAD.MOV.U32 R32, RZ, RZ, RZ ;  /* 0x000000ffff207224 */ /* 0x000fc600078e00ff */
[----:B------:R0:W-:Y:S02]  /*0db0*/  MUFU.RCP R52, R39 ;  /* 0x0000002700347308 */ /* 0x0001e40000001000 */
[----:B0-----:R-:W-:Y:S01]  /*0dc0*/  IMAD.MOV.U32 R39, RZ, RZ, RZ ;  /* 0x000000ffff277224 */ /* 0x001fe200078e00ff */
[----:B--2---:R-:W-:-:S05]  /*0dd0*/  SEL R41, R41, RZ, P5 ;  /* 0x000000ff29297207 */ /* 0x004fca0002800000 */
[----:B------:R-:W-:-:S04]  /*0de0*/  FADD R42, R41, 9.9999997473787516356e-06 ;  /* 0x3727c5ac292a7421 */ /* 0x000fc80000000000 */
[----:B------:R-:W0:Y:S01]  /*0df0*/  MUFU.SQRT R41, R42 ;  /* 0x0000002a00297308 */ /* 0x000e220000002000 */
[----:B---3--:R-:W-:-:S05]  /*0e00*/  SEL R34, R34, RZ, P5 ;  /* 0x000000ff22227207 */ /* 0x008fca0002800000 */
[----:B------:R-:W-:-:S04]  /*0e10*/  FADD R51, R34, 9.9999997473787516356e-06 ;  /* 0x3727c5ac22337421 */ /* 0x000fc80000000000 */
[----:B------:R-:W1:Y:S01]  /*0e20*/  MUFU.SQRT R34, R51 ;  /* 0x0000003300227308 */ /* 0x000e620000002000 */
[C---:B0-----:R-:W-:Y:S02]  /*0e30*/  FSETP.GT.AND P6, PT, R41.reuse, 8.50705917302346158658e+37, PT ;  /* 0x7e8000002900780b */ /* 0x041fe40003fc4000 */
[----:B------:R-:W-:Y:S02]  /*0e40*/  FSETP.GEU.AND P3, PT, R41, 1.175494350822287508e-38, PT ;  /* 0x008000002900780b */ /* 0x000fe40003f6e000 */
[----:B------:R-:W-:-:S09]  /*0e50*/  FSEL R24, R37, 1, P6 ;  /* 0x3f80000025187808 */ /* 0x000fd20003000000 */
[----:B------:R-:W-:Y:S01]  /*0e60*/  @P6 FMUL R41, R41, 0.25 ;  /* 0x3e80000029296820 */ /* 0x000fe20000400000 */
[C---:B-1----:R-:W-:Y:S02]  /*0e70*/  FSETP.GT.AND P6, PT, R34.reuse, 8.50705917302346158658e+37, PT ;  /* 0x7e8000002200780b */ /* 0x042fe40003fc4000 */
[C---:B------:R-:W-:Y:S02]  /*0e80*/  FSETP.GEU.AND P2, PT, R34.reuse, 1.175494350822287508e-38, PT ;  /* 0x008000002200780b */ /* 0x040fe40003f4e000 */
[C---:B------:R-:W-:Y:S01]  /*0e90*/  FSEL R25, R37.reuse, 1, P6 ;  /* 0x3f80000025197808 */ /* 0x040fe20003000000 */
[----:B------:R-:W0:Y:S08]  /*0ea0*/  MUFU.SQRT R42, R26 ;  /* 0x0000001a002a7308 */ /* 0x000e300000002000 */
[----:B------:R-:W-:Y:S01]  /*0eb0*/  @P6 FMUL R34, R34, 0.25 ;  /* 0x3e80000022226820 */ /* 0x000fe20000400000 */
[----:B------:R-:W-:Y:S01]  /*0ec0*/  FSETP.GT.AND P6, PT, R36, 8.50705917302346158658e+37, PT ;  /* 0x7e8000002400780b */ /* 0x000fe20003fc4000 */
[----:B------:R-:W1:Y:S03]  /*0ed0*/  MUFU.SQRT R51, R27 ;  /* 0x0000001b00337308 */ /* 0x000e660000002000 */
[----:B------:R-:W-:-:S09]  /*0ee0*/  FSEL R17, R37, 1, P6 ;  /* 0x3f80000025117808 */ /* 0x000fd20003000000 */
[----:B------:R-:W-:Y:S01]  /*0ef0*/  @P6 FMUL R36, R36, 0.25 ;  /* 0x3e80000024246820 */ /* 0x000fe20000400000 */
[----:B------:R-:W-:-:S03]  /*0f00*/  @!P0 FMUL R17, R17, 16777216 ;  /* 0x4b80000011118820 */ /* 0x000fc60000400000 */
[----:B------:R-:W-:Y:S01]  /*0f10*/  @!P0 FMUL R36, R36, 16777216 ;  /* 0x4b80000024248820 */ /* 0x000fe20000400000 */
[----:B0-----:R-:W-:Y:S02]  /*0f20*/  FSETP.GT.AND P6, PT, R42, 8.50705917302346158658e+37, PT ;  /* 0x7e8000002a00780b */ /* 0x001fe40003fc4000 */
[----:B------:R-:W-:Y:S02]  /*0f30*/  ISETP.NE.AND P0, PT, R10, RZ, PT ;  /* 0x000000ff0a00720c */ /* 0x000fe40003f05270 */
[----:B------:R-:W-:Y:S01]  /*0f40*/  P2R R16, PR, RZ, 0x8 ;  /* 0x00000008ff107803 */ /* 0x000fe20000000000 */
[----:B------:R-:W0:Y:S01]  /*0f50*/  MUFU.RCP R10, R36 ;  /* 0x00000024000a7308 */ /* 0x000e220000001000 */
[----:B-1----:R-:W-:Y:S02]  /*0f60*/  FSETP.GT.AND P3, PT, R51, 8.50705917302346158658e+37, PT ;  /* 0x7e8000003300780b */ /* 0x002fe40003f64000 */
[----:B------:R-:W-:Y:S02]  /*0f70*/  FSETP.GEU.AND P1, PT, R42, 1.175494350822287508e-38, PT ;  /* 0x008000002a00780b */ /* 0x000fe40003f2e000 */
[----:B------:R-:W-:-:S03]  /*0f80*/  FSEL R18, R37, 1, P6 ;  /* 0x3f80000025127808 */ /* 0x000fc60003000000 */
[----:B------:R-:W-:Y:S01]  /*0f90*/  @P6 FMUL R42, R42, 0.25 ;  /* 0x3e8000002a2a6820 */ /* 0x000fe20000400000 */
[----:B------:R-:W-:Y:S02]  /*0fa0*/  FSETP.GEU.AND P6, PT, R51, 1.175494350822287508e-38, PT ;  /* 0x008000003300780b */ /* 0x000fe40003fce000 */
[----:B------:R-:W-:-:S03]  /*0fb0*/  FSEL R26, R37, 1, P3 ;  /* 0x3f800000251a7808 */ /* 0x000fc60001800000 */
[----:B------:R-:W-:Y:S01]  /*0fc0*/  @P3 FMUL R51, R51, 0.25 ;  /* 0x3e80000033333820 */ /* 0x000fe20000400000 */
[----:B------:R-:W-:Y:S01]  /*0fd0*/  ISETP.NE.AND P3, PT, R16, RZ, PT ;  /* 0x000000ff1000720c */ /* 0x000fe20003f65270 */
[----:B0-----:R-:W-:Y:S02]  /*0fe0*/  FMUL R10, R10, R17 ;  /* 0x000000110a0a7220 */ /* 0x001fe40000400000 */
[----:B------:R-:W0:Y:S01]  /*0ff0*/  LDC.64 R16, c[0x0][0x290] ;  /* 0x0000a400ff107b82 */ /* 0x000e220000000a00 */
[----:B------:R-:W-:-:S04]  /*1000*/  @!P1 FMUL R42, R42, 16777216 ;  /* 0x4b8000002a2a9820 */ /* 0x000fc80000400000 */
[----:B------:R-:W1:Y:S01]  /*1010*/  MUFU.RCP R27, R42 ;  /* 0x0000002a001b7308 */ /* 0x000e620000001000 */
[----:B------:R-:W-:Y:S01]  /*1020*/  @!P1 FMUL R18, R18, 16777216 ;  /* 0x4b80000012129820 */ /* 0x000fe20000400000 */
[----:B------:R-:W-:-:S03]  /*1030*/  ISETP.NE.AND P1, PT, R19, RZ, PT ;  /* 0x000000ff1300720c */ /* 0x000fc60003f25270 */
[----:B-1----:R-:W-:Y:S01]  /*1040*/  FMUL R27, R27, R18 ;  /* 0x000000121b1b7220 */ /* 0x002fe20000400000 */
[----:B0-----:R-:W-:Y:S02]  /*1050*/  IMAD.WIDE R18, R8, 0x4, R16 ;  /* 0x0000000408127825 */ /* 0x001fe400078e0210 */
[----:B------:R-:W0:Y:S02]  /*1060*/  LDC.64 R16, c[0x0][0x2a0] ;  /* 0x0000a800ff107b82 */ /* 0x000e240000000a00 */
[----:B------:R-:W-:Y:S01]  /*1070*/  @!P2 FMUL R34, R34, 16777216 ;  /* 0x4b8000002222a820 */ /* 0x000fe20000400000 */
[----:B------:R-:W-:Y:S01]  /*1080*/  @!P2 FMUL R25, R25, 16777216 ;  /* 0x4b8000001919a820 */ /* 0x000fe20000400000 */
[----:B------:R-:W-:Y:S01]  /*1090*/  ISETP.NE.AND P2, PT, R12, RZ, PT ;  /* 0x000000ff0c00720c */ /* 0x000fe20003f45270 */
[----:B------:R-:W-:Y:S01]  /*10a0*/  IMAD.MOV.U32 R12, RZ, RZ, RZ ;  /* 0x000000ffff0c7224 */ /* 0x000fe200078e00ff */
[----:B------:R-:W-:Y:S01]  /*10b0*/  CS2R R36, SRZ ;  /* 0x0000000000247805 */ /* 0x000fe2000001ff00 */
[----:B------:R-:W2:Y:S04]  /*10c0*/  @P5 LDG.E.EL R32, desc[UR4][R18.64+-0x380] ;  /* 0xfffc800412205981 */ /* 0x000ea8000c2e1900 */
[----:B------:R0:W3:Y:S04]  /*10d0*/  @P5 LDG.E.EL R12, desc[UR4][R22.64+-0x380] ;  /* 0xfffc8004160c5981 */ /* 0x0000e8000c2e1900 */
[----:B------:R1:W3:Y:S01]  /*10e0*/  @P5 LDG.E.EL R36, desc[UR4][R18.64+-0x380] ;  /* 0xfffc800412245981 */ /* 0x0002e2000c2e1900 */
[----:B0-----:R-:W-:-:S02]  /*10f0*/  IMAD.WIDE R22, R8, 0x4, R16 ;  /* 0x0000000408167825 */ /* 0x001fc400078e0210 */
[----:B------:R-:W0:Y:S01]  /*1100*/  LDC.64 R16, c[0x0][0x2a8] ;  /* 0x0000aa00ff107b82 */ /* 0x000e220000000a00 */
[----:B-1----:R-:W-:Y:S02]  /*1110*/  CS2R R18, SRZ ;  /* 0x0000000000127805 */ /* 0x002fe4000001ff00 */
[----:B------:R-:W3:Y:S04]  /*1120*/  @P5 LDG.E.EL R37, desc[UR4][R22.64+-0x380] ;  /* 0xfffc800416255981 */ /* 0x000ee8000c2e1900 */
[----:B------:R1:W3:Y:S01]  /*1130*/  @P5 LDG.E.EL R39, desc[UR4][R22.64+-0x380] ;  /* 0xfffc800416275981 */ /* 0x0002e2000c2e1900 */
[----:B0-----:R-:W-:-:S05]  /*1140*/  IMAD.WIDE R16, R8, 0x4, R16 ;  /* 0x0000000408107825 */ /* 0x001fca00078e0210 */
[----:B------:R-:W3:Y:S04]  /*1150*/  @P5 LDG.E.EL R19, desc[UR4][R16.64+-0x380] ;  /* 0xfffc800410135981 */ /* 0x000ee8000c2e1900 */
[----:B------:R0:W3:Y:S01]  /*1160*/  @P5 LDG.E.EL R18, desc[UR4][R16.64+-0x380] ;  /* 0xfffc800410125981 */ /* 0x0000e2000c2e1900 */
[----:B------:R-:W0:Y:S01]  /*1170*/  MUFU.RCP R34, R34 ;  /* 0x0000002200227308 */ /* 0x000e220000001000 */
[----:B------:R-:W-:Y:S01]  /*1180*/  @!P3 FMUL R41, R41, 16777216 ;  /* 0x4b8000002929b820 */ /* 0x000fe20000400000 */
[----:B------:R-:W-:Y:S01]  /*1190*/  @!P3 FMUL R24, R24, 16777216 ;  /* 0x4b8000001818b820 */ /* 0x000fe20000400000 */
[----:B------:R-:W-:Y:S01]  /*11a0*/  ISETP.NE.AND P3, PT, R43, RZ, PT ;  /* 0x000000ff2b00720c */ /* 0x000fe20003f65270 */
[----:B------:R-:W-:-:S03]  /*11b0*/  @!P6 FMUL R51, R51, 16777216 ;  /* 0x4b8000003333e820 */ /* 0x000fc60000400000 */
[----:B-----5:R-:W-:Y:S01]  /*11c0*/  SEL R13, R13, RZ, P3 ;  /* 0x000000ff0d0d7207 */ /* 0x020fe20001800000 */
[----:B------:R-:W5:Y:S01]  /*11d0*/  MUFU.RCP R41, R41 ;  /* 0x0000002900297308 */ /* 0x000f620000001000 */
[----:B0-----:R-:W-:Y:S01]  /*11e0*/  FMUL R25, R34, R25 ;  /* 0x0000001922197220 */ /* 0x001fe20000400000 */
[----:B------:R-:W-:Y:S02]  /*11f0*/  SEL R34, R9, RZ, P3 ;  /* 0x000000ff09227207 */ /* 0x000fe40001800000 */
[----:B-1----:R-:W-:Y:S02]  /*1200*/  SEL R22, R45, RZ, P3 ;  /* 0x000000ff2d167207 */ /* 0x002fe40001800000 */
[----:B------:R-:W-:Y:S01]  /*1210*/  SEL R7, R7, RZ, P3 ;  /* 0x000000ff07077207 */ /* 0x000fe20001800000 */
[----:B------:R-:W-:Y:S01]  /*1220*/  FADD R9, R13, -R34 ;  /* 0x800000220d097221 */ /* 0x000fe20000000000 */
[----:B------:R-:W-:Y:S02]  /*1230*/  SEL R34, R15, RZ, P4 ;  /* 0x000000ff0f227207 */ /* 0x000fe40002000000 */
[----:B------:R-:W-:Y:S01]  /*1240*/  SEL R15, R2, RZ, P4 ;  /* 0x000000ff020f7207 */ /* 0x000fe20002000000 */
[----:B------:R-:W0:Y:S01]  /*1250*/  MUFU.RCP R51, R51 ;  /* 0x0000003300337308 */ /* 0x000e220000001000 */
[----:B------:R-:W-:Y:S01]  /*1260*/  FADD R7, R7, -R22 ;  /* 0x8000001607077221 */ /* 0x000fe20000000000 */
[----:B------:R-:W-:-:S02]  /*1270*/  FMUL R5, R52, R5 ;  /* 0x0000000534057220 */ /* 0x000fc40000400000 */
[----:B------:R-:W-:Y:S01]  /*1280*/  FADD R16, R15, -R34 ;  /* 0x800000220f107221 */ /* 0x000fe20000000000 */
[----:B------:R-:W-:Y:S01]  /*1290*/  SEL R2, R46, RZ, P3 ;  /* 0x000000ff2e027207 */ /* 0x000fe20001800000 */
[----:B------:R-:W-:Y:S01]  /*12a0*/  FMUL R40, R40, R7 ;  /* 0x0000000728287220 */ /* 0x000fe20000400000 */
[----:B------:R-:W-:Y:S01]  /*12b0*/  SEL R13, R44, RZ, P3 ;  /* 0x000000ff2c0d7207 */ /* 0x000fe20001800000 */
[----:B------:R-:W-:Y:S01]  /*12c0*/  FMUL R9, R38, R9 ;  /* 0x0000000926097220 */ /* 0x000fe20000400000 */
[----:B------:R-:W-:Y:S01]  /*12d0*/  FMUL R5, R5, R16 ;  /* 0x0000001005057220 */ /* 0x000fe20000400000 */
[----:B----4-:R-:W-:Y:S02]  /*12e0*/  SEL R7, R20, RZ, P5 ;  /* 0x000000ff14077207 */ /* 0x010fe40002800000 */
[----:B------:R-:W-:Y:S01]  /*12f0*/  SEL R16, R3, RZ, P4 ;  /* 0x000000ff03107207 */ /* 0x000fe20002000000 */
[----:B------:R-:W-:Y:S01]  /*1300*/  FADD R14, R14, -R29 ;  /* 0x8000001d0e0e7221 */ /* 0x000fe20000000000 */
[----:B------:R-:W-:Y:S01]  /*1310*/  SEL R3, R33, RZ, P4 ;  /* 0x000000ff21037207 */ /* 0x000fe20002000000 */
[----:B------:R-:W-:Y:S01]  /*1320*/  @!P6 FMUL R26, R26, 16777216 ;  /* 0x4b8000001a1ae820 */ /* 0x000fe20000400000 */
[----:B------:R-:W-:Y:S01]  /*1330*/  FFMA R2, R2, R9, R13 ;  /* 0x0000000902027223 */ /* 0x000fe2000000000d */
[----:B-----5:R-:W-:Y:S01]  /*1340*/  FMUL R24, R41, R24 ;  /* 0x0000001829187220 */ /* 0x020fe20000400000 */
[----:B------:R-:W-:Y:S01]  /*1350*/  FMUL R14, R27, R14 ;  /* 0x0000000e1b0e7220 */ /* 0x000fe20000400000 */
[----:B------:R-:W-:Y:S01]  /*1360*/  FADD R3, R3, -R16 ;  /* 0x8000001003037221 */ /* 0x000fe20000000000 */
[----:B0-----:R-:W-:Y:S01]  /*1370*/  FMUL R26, R51, R26 ;  /* 0x0000001a331a7220 */ /* 0x001fe20000400000 */
[----:B------:R-:W-:Y:S01]  /*1380*/  FADD R31, R31, -R28 ;  /* 0x8000001c1f1f7221 */ /* 0x000fe20000000000 */
[----:B------:R-:W-:-:S03]  /*1390*/  FFMA R14, R49, R14, R30 ;  /* 0x0000000e310e7223 */ /* 0x000fc6000000001e */
[----:B------:R-:W-:Y:S01]  /*13a0*/  FMUL R26, R26, R31 ;  /* 0x0000001f1a1a7220 */ /* 0x000fe20000400000 */
[----:B------:R-:W-:Y:S02]  /*13b0*/  SEL R4, R4, RZ, P4 ;  /* 0x000000ff04047207 */ /* 0x000fe40002000000 */
[----:B------:R-:W-:Y:S01]  /*13c0*/  SEL R47, R47, RZ, P4 ;  /* 0x000000ff2f2f7207 */ /* 0x000fe20002000000 */
[----:B------:R-:W-:Y:S01]  /*13d0*/  FFMA R26, R48, R26, R35 ;  /* 0x0000001a301a7223 */ /* 0x000fe20000000023 */
[----:B------:R-:W-:Y:S01]  /*13e0*/  FMUL R3, R10, R3 ;  /* 0x000000030a037220 */ /* 0x000fe20000400000 */
[----:B------:R-:W-:Y:S02]  /*13f0*/  ISETP.GT.AND P6, PT, R8, 0xdf, PT ;  /* 0x000000df0800780c */ /* 0x000fe40003fc4270 */
[----:B------:R-:W-:Y:S01]  /*1400*/  FFMA R5, R4, R5, R47 ;  /* 0x0000000504057223 */ /* 0x000fe2000000002f */
[----:B------:R-:W-:Y:S02]  /*1410*/  SEL R6, R6, RZ, P3 ;  /* 0x000000ff06067207 */ /* 0x000fe40001800000 */
[----:B--2---:R-:W-:-:S02]  /*1420*/  SEL R32, R32, RZ, P5 ;  /* 0x000000ff20207207 */ /* 0x004fc40002800000 */
[----:B---3--:R-:W-:-:S03]  /*1430*/  SEL R12, R12, RZ, P5 ;  /* 0x000000ff0c0c7207 */ /* 0x008fc60002800000 */
[----:B------:R-:W-:Y:S01]  /*1440*/  FADD R7, R7, -R32 ;  /* 0x8000002007077221 */ /* 0x000fe20000000000 */
[----:B------:R-:W-:-:S03]  /*1450*/  SEL R9, R36, RZ, P5 ;  /* 0x000000ff24097207 */ /* 0x000fc60002800000 */
[----:B------:R-:W-:Y:S02]  /*1460*/  FMUL R7, R24, R7 ;  /* 0x0000000718077220 */ /* 0x000fe40000400000 */
[----:B------:R-:W-:Y:S01]  /*1470*/  FADD R12, R12, -R9 ;  /* 0x800000090c0c7221 */ /* 0x000fe20000000000 */
[----:B------:R-:W-:-:S03]  /*1480*/  SEL R9, R50, RZ, P4 ;  /* 0x000000ff32097207 */ /* 0x000fc60002000000 */
[----:B------:R-:W-:Y:S02]  /*1490*/  FMUL R25, R25, R12 ;  /* 0x0000000c19197220 */ /* 0x000fe40000400000 */
[----:B------:R-:W0:Y:S01]  /*14a0*/  LDC.64 R12, c[0x0][0x2b0] ;  /* 0x0000ac00ff0c7b82 */ /* 0x000e220000000a00 */
[----:B------:R-:W-:Y:S02]  /*14b0*/  SEL R16, R37, RZ, P5 ;  /* 0x000000ff25107207 */ /* 0x000fe40002800000 */
[----:B------:R-:W-:Y:S02]  /*14c0*/  SEL R39, R39, RZ, P5 ;  /* 0x000000ff27277207 */ /* 0x000fe40002800000 */
[----:B------:R-:W-:Y:S02]  /*14d0*/  SEL R19, R19, RZ, P5 ;  /* 0x000000ff13137207 */ /* 0x000fe40002800000 */
[----:B------:R-:W-:-:S03]  /*14e0*/  SEL R18, R18, RZ, P5 ;  /* 0x000000ff12127207 */ /* 0x000fc60002800000 */
[----:B------:R-:W-:Y:S01]  /*14f0*/  FFMA R7, R16, R7, R19 ;  /* 0x0000000710077223 */ /* 0x000fe20000000013 */
[----:B------:R-:W-:Y:S02]  /*1500*/  SEL R16, R11, RZ, P4 ;  /* 0x000000ff0b107207 */ /* 0x000fe40002000000 */
[C---:B------:R-:W-:Y:S01]  /*1510*/  FSETP.GEU.AND P4, PT, R14.reuse, RZ, PT ;  /* 0x000000ff0e00720b */ /* 0x040fe20003f8e000 */
[----:B------:R-:W-:Y:S01]  /*1520*/  FFMA R18, R39, R25, R18 ;  /* 0x0000001927127223 */ /* 0x000fe20000000012 */
[C---:B------:R-:W-:Y:S02]  /*1530*/  FSETP.GEU.AND P5, PT, R7.reuse, RZ, PT ;  /* 0x000000ff0700720b */ /* 0x040fe40003fae000 */
[----:B------:R-:W-:Y:S02]  /*1540*/  FSEL R14, R14, RZ, P4 ;  /* 0x000000ff0e0e7208 */ /* 0x000fe40002000000 */
[----:B------:R-:W-:Y:S02]  /*1550*/  FSETP.GEU.AND P4, PT, R26, RZ, PT ;  /* 0x000000ff1a00720b */ /* 0x000fe40003f8e000 */
[----:B------:R-:W-:-:S02]  /*1560*/  FSEL R7, R7, RZ, P5 ;  /* 0x000000ff07077208 */ /* 0x000fc40002800000 */
[----:B------:R-:W-:Y:S01]  /*1570*/  FSETP.GEU.AND P5, PT, R18, RZ, PT ;  /* 0x000000ff1200720b */ /* 0x000fe20003fae000 */
[----:B------:R-:W-:Y:S01]  /*1580*/  FFMA R3, R16, R3, R9 ;  /* 0x0000000310037223 */ /* 0x000fe20000000009 */
[----:B------:R-:W-:Y:S02]  /*1590*/  FSEL R15, R26, RZ, P4 ;  /* 0x000000ff1a0f7208 */ /* 0x000fe40002000000 */
[----:B------:R-:W-:Y:S02]  /*15a0*/  ISETP.GE.AND P4, PT, R21, 0x3900, PT ;  /* 0x000039001500780c */ /* 0x000fe40003f86270 */
[----:B------:R-:W-:Y:S02]  /*15b0*/  FSEL R18, R18, RZ, P5 ;  /* 0x000000ff12127208 */ /* 0x000fe40002800000 */
[----:B------:R-:W-:Y:S02]  /*15c0*/  SEL R9, R0, RZ, P3 ;  /* 0x000000ff00097207 */ /* 0x000fe40001800000 */
[----:B------:R-:W-:-:S02]  /*15d0*/  @P2 FSEL R14, R7, RZ, P6 ;  /* 0x000000ff070e2208 */ /* 0x000fc40003000000 */
[----:B------:R-:W-:Y:S01]  /*15e0*/  @P2 FSEL R15, R18, RZ, P6 ;  /* 0x000000ff120f2208 */ /* 0x000fe20003000000 */
[----:B------:R-:W-:Y:S01]  /*15f0*/  FFMA R40, R9, R40, R6 ;  /* 0x0000002809287223 */ /* 0x000fe20000000006 */
[----:B------:R-:W-:Y:S02]  /*1600*/  FSETP.GEU.AND P2, PT, R5, RZ, PT ;  /* 0x000000ff0500720b */ /* 0x000fe40003f4e000 */
[----:B------:R-:W-:Y:S02]  /*1610*/  FSETP.GEU.AND P3, PT, R3, RZ, PT ;  /* 0x000000ff0300720b */ /* 0x000fe40003f6e000 */
[----:B------:R-:W-:Y:S02]  /*1620*/  @!P0 FSEL R14, R5, RZ, P2 ;  /* 0x000000ff050e8208 */ /* 0x000fe40001000000 */
[----:B------:R-:W-:Y:S02]  /*1630*/  @!P0 FSEL R15, R3, RZ, P3 ;  /* 0x000000ff030f8208 */ /* 0x000fe40001800000 */
[----:B------:R-:W-:-:S02]  /*1640*/  FSETP.GEU.AND P0, PT, R2, RZ, PT ;  /* 0x000000ff0200720b */ /* 0x000fc40003f0e000 */
[----:B------:R-:W-:Y:S01]  /*1650*/  FSETP.GEU.AND P2, PT, R40, RZ, PT ;  /* 0x000000ff2800720b */ /* 0x000fe20003f4e000 */
[----:B0-----:R-:W-:Y:S01]  /*1660*/  IMAD.WIDE R12, R21, 0x4, R12 ;  /* 0x00000004150c7825 */ /* 0x001fe200078e020c */
[----:B------:R-:W-:Y:S02]  /*1670*/  @!P1 FSEL R14, R2, RZ, P0 ;  /* 0x000000ff020e9208 */ /* 0x000fe40000000000 */
[----:B------:R-:W-:Y:S01]  /*1680*/  @!P1 FSEL R15, R40, RZ, P2 ;  /* 0x000000ff280f9208 */ /* 0x000fe20001000000 */
[----:B------:R-:W-:Y:S08]  /*1690*/  @P4 EXIT ;  /* 0x000000000000494d */ /* 0x000ff00003800000 */
[----:B------:R-:W-:Y:S01]  /*16a0*/  STG.E.64 desc[UR4][R12.64], R14 ;  /* 0x0000000e0c007986 */ /* 0x000fe2000c101b04 */
[----:B------:R-:W-:Y:S05]  /*16b0*/  EXIT ;  /* 0x000000000000794d */ /* 0x000fea0003800000 */
.L_x_0:
[----:B------:R-:W-:-:S00]  /*16c0*/  BRA `(.L_x_0) ;  /* 0xfffffffc00fc7947 */ /* 0x000fc0000383ffff */
[----:B------:R-:W-:-:S00]  /*16d0*/  NOP ;  /* 0x0000000000007918 */ /* 0x000fc00000000000 */
        /* <DEDUP_REMOVED lines=10> */
.L_x_1:


//--------------------- .nv.global.init           --------------------------
	.section	.nv.global.init,"aw",@progbits
.nv.global.init:
	.type		_$_str,@object
	.size		_$_str,(_$_str_$_2 - _$_str)
_$_str:
        /*0000*/ 	.byte	0x5f, 0x5f, 0x43, 0x55, 0x44, 0x41, 0x5f, 0x46, 0x54, 0x5a, 0x00
	.type		_$_str_$_2,@object
	.size		_$_str_$_2,(.L_1 - _$_str_$_2)
_$_str_$_2:
        /*000b*/ 	.byte	0x5f, 0x5f, 0x43, 0x55, 0x44, 0x41, 0x5f, 0x50, 0x52, 0x45, 0x43, 0x5f, 0x53, 0x51, 0x52, 0x54
        /*001b*/ 	.byte	0x00
.L_1:


//--------------------- .nv.constant0.triton_poi_fused_cat_8 --------------------------
	.section	.nv.constant0.triton_poi_fused_cat_8,"a",@progbits
	.sectionflags	@""
	.align	4
.nv.constant0.triton_poi_fused_cat_8:
	.zero		700
